	.headerflags	@"EF_CUDA_TEXMODE_UNIFIED EF_CUDA_64BIT_ADDRESS EF_CUDA_ACCELERATORS EF_CUDA_SM90 EF_CUDA_VIRTUAL_SM(EF_CUDA_SM90)"
	.elftype	@"ET_EXEC"


//--------------------- .nv.info                  --------------------------
	.section	.nv.info,"",@"SHT_CUDA_INFO"
	.align	4


	//----- nvinfo : EIATTR_REGCOUNT
	.align		4
        /*0000*/ 	.byte	0x04, 0x2f
        /*0002*/ 	.short	(.L_3 - .L_2)
	.align		4
.L_2:
        /*0004*/ 	.word	index@(triton_poi_fused__native_batch_norm_legit_no_training_relu_116)
        /*0008*/ 	.word	0x00000012


	//----- nvinfo : EIATTR_MIN_STACK_SIZE
	.align		4
.L_3:
        /*000c*/ 	.byte	0x04, 0x12
        /*000e*/ 	.short	(.L_5 - .L_4)
	.align		4
.L_4:
        /*0010*/ 	.word	index@(triton_poi_fused__native_batch_norm_legit_no_training_relu_116)
        /*0014*/ 	.word	0x00000000


	//----- nvinfo : EIATTR_FRAME_SIZE
	.align		4
.L_5:
        /*0018*/ 	.byte	0x04, 0x11
        /*001a*/ 	.short	(.L_7 - .L_6)
	.align		4
.L_6:
        /*001c*/ 	.word	index@(triton_poi_fused__native_batch_norm_legit_no_training_relu_116)
        /*0020*/ 	.word	0x00000000


	//----- nvinfo : EIATTR_MIN_STACK_SIZE
	.align		4
.L_7:
        /*0024*/ 	.byte	0x04, 0x12
        /*0026*/ 	.short	(.L_9 - .L_8)
	.align		4
.L_8:
        /*0028*/ 	.word	index@(triton_poi_fused__native_batch_norm_legit_no_training_relu_116)
        /*002c*/ 	.word	0x00000000
.L_9:


//--------------------- .nv.info.triton_poi_fused__native_batch_norm_legit_no_training_relu_116 --------------------------
	.section	.nv.info.triton_poi_fused__native_batch_norm_legit_no_training_relu_116,"",@"SHT_CUDA_INFO"
	.sectionflags	@""
	.align	4


	//----- nvinfo : EIATTR_CUDA_API_VERSION
	.align		4
        /*0000*/ 	.byte	0x04, 0x37
        /*0002*/ 	.short	(.L_11 - .L_10)
.L_10:
        /*0004*/ 	.word	0x0000007c


	//----- nvinfo : EIATTR_KPARAM_INFO
	.align		4
.L_11:
        /*0008*/ 	.byte	0x04, 0x17
        /*000a*/ 	.short	(.L_13 - .L_12)
.L_12:
        /*000c*/ 	.word	0x00000000
        /*0010*/ 	.short	0x0006
        /*0012*/ 	.short	0x0030
        /*0014*/ 	.byte	0x00, 0xf0, 0x11, 0x00


	//----- nvinfo : EIATTR_KPARAM_INFO
	.align		4
.L_13:
        /*0018*/ 	.byte	0x04, 0x17
        /*001a*/ 	.short	(.L_15 - .L_14)
.L_14:
        /*001c*/ 	.word	0x00000000
        /*0020*/ 	.short	0x0005
        /*0022*/ 	.short	0x0028
        /*0024*/ 	.byte	0x00, 0xf4, 0x21, 0x00


	//----- nvinfo : EIATTR_KPARAM_INFO
	.align		4
.L_15:
        /*0028*/ 	.byte	0x04, 0x17
        /*002a*/ 	.short	(.L_17 - .L_16)
.L_16:
        /*002c*/ 	.word	0x00000000
        /*0030*/ 	.short	0x0004
        /*0032*/ 	.short	0x0020
        /*0034*/ 	.byte	0x00, 0xf4, 0x21, 0x00


	//----- nvinfo : EIATTR_KPARAM_INFO
	.align		4
.L_17:
        /*0038*/ 	.byte	0x04, 0x17
        /*003a*/ 	.short	(.L_19 - .L_18)
.L_18:
        /*003c*/ 	.word	0x00000000
        /*0040*/ 	.short	0x0003
        /*0042*/ 	.short	0x0018
        /*0044*/ 	.byte	0x00, 0xf4, 0x21, 0x00


	//----- nvinfo : EIATTR_KPARAM_INFO
	.align		4
.L_19:
        /*0048*/ 	.byte	0x04, 0x17
        /*004a*/ 	.short	(.L_21 - .L_20)
.L_20:
        /*004c*/ 	.word	0x00000000
        /*0050*/ 	.short	0x0002
        /*0052*/ 	.short	0x0010
        /*0054*/ 	.byte	0x00, 0xf4, 0x21, 0x00


	//----- nvinfo : EIATTR_KPARAM_INFO
	.align		4
.L_21:
        /*0058*/ 	.byte	0x04, 0x17
        /*005a*/ 	.short	(.L_23 - .L_22)
.L_22:
        /*005c*/ 	.word	0x00000000
        /*0060*/ 	.short	0x0001
        /*0062*/ 	.short	0x0008
        /*0064*/ 	.byte	0x00, 0xf4, 0x21, 0x00


	//----- nvinfo : EIATTR_KPARAM_INFO
	.align		4
.L_23:
        /*0068*/ 	.byte	0x04, 0x17
        /*006a*/ 	.short	(.L_25 - .L_24)
.L_24:
        /*006c*/ 	.word	0x00000000
        /*0070*/ 	.short	0x0000
        /*0072*/ 	.short	0x0000
        /*0074*/ 	.byte	0x00, 0xf4, 0x21, 0x00


	//----- nvinfo : EIATTR_SPARSE_MMA_MASK
	.align		4
.L_25:
        /*0078*/ 	.byte	0x03, 0x50
        /*007a*/ 	.short	0x0000


	//----- nvinfo : EIATTR_MAXREG_COUNT
	.align		4
        /*007c*/ 	.byte	0x03, 0x1b
        /*007e*/ 	.short	0x00ff


	//----- nvinfo : EIATTR_EXIT_INSTR_OFFSETS
	.align		4
        /*0080*/ 	.byte	0x04, 0x1c
        /*0082*/ 	.short	(.L_27 - .L_26)


	//   ....[0]....
.L_26:
        /*0084*/ 	.word	0x00000340


	//   ....[1]....
        /*0088*/ 	.word	0x00000360


	//----- nvinfo : EIATTR_REQNTID
	.align		4
.L_27:
        /*008c*/ 	.byte	0x04, 0x10
        /*008e*/ 	.short	(.L_29 - .L_28)
.L_28:
        /*0090*/ 	.word	0x00000080
        /*0094*/ 	.word	0x00000001
        /*0098*/ 	.word	0x00000001


	//----- nvinfo : EIATTR_CBANK_PARAM_SIZE
	.align		4
.L_29:
        /*009c*/ 	.byte	0x03, 0x19
        /*009e*/ 	.short	0x0034


	//----- nvinfo : EIATTR_PARAM_CBANK
	.align		4
        /*00a0*/ 	.byte	0x04, 0x0a
        /*00a2*/ 	.short	(.L_31 - .L_30)
	.align		4
.L_30:
        /*00a4*/ 	.word	index@(.nv.constant0.triton_poi_fused__native_batch_norm_legit_no_training_relu_116)
        /*00a8*/ 	.short	0x0210
        /*00aa*/ 	.short	0x0034


	//----- nvinfo : EIATTR_SW_WAR
	.align		4
.L_31:
        /*00ac*/ 	.byte	0x04, 0x36
        /*00ae*/ 	.short	(.L_33 - .L_32)
.L_32:
        /*00b0*/ 	.word	0x00000008
.L_33:


//--------------------- .nv.callgraph             --------------------------
	.section	.nv.callgraph,"",@"SHT_CUDA_CALLGRAPH"
	.align	4
	.sectionentsize	8
	.align		4
        /*0000*/ 	.word	0x00000000
	.align		4
        /*0004*/ 	.word	0xffffffff
	.align		4
        /*0008*/ 	.word	0x00000000
	.align		4
        /*000c*/ 	.word	0xfffffffe
	.align		4
        /*0010*/ 	.word	0x00000000
	.align		4
        /*0014*/ 	.word	0xfffffffd
	.align		4
        /*0018*/ 	.word	0x00000000
	.align		4
        /*001c*/ 	.word	0xfffffffc


//--------------------- .nv.constant4             --------------------------
	.section	.nv.constant4,"a",@progbits
	.align	8
	.align		8
.nv.constant4:
        /*0000*/ 	.dword	_$_str
	.align		8
        /*0008*/ 	.dword	_$_str_$_2


//--------------------- .text.triton_poi_fused__native_batch_norm_legit_no_training_relu_116 --------------------------
	.section	.text.triton_poi_fused__native_batch_norm_legit_no_training_relu_116,"ax",@progbits
	.align	128
        .global         triton_poi_fused__native_batch_norm_legit_no_training_relu_116
        .type           triton_poi_fused__native_batch_norm_legit_no_training_relu_116,@function
        .size           triton_poi_fused__native_batch_norm_legit_no_training_relu_116,(.L_x_1 - triton_poi_fused__native_batch_norm_legit_no_training_relu_116)
        .other          triton_poi_fused__native_batch_norm_legit_no_training_relu_116,@"STO_CUDA_ENTRY STV_DEFAULT"
triton_poi_fused__native_batch_norm_legit_no_training_relu_116:
.text.triton_poi_fused__native_batch_norm_legit_no_training_relu_116:
[----:B------:R-:W0:Y:S01]  /*0000*/  LDC R1, c[0x0][0x28] ;  /* 0x00000a00ff017b82 */ /* 0x000e220000000800 */
[----:B------:R-:W1:Y:S07]  /*0010*/  S2R R0, SR_TID.X ;  /* 0x0000000000007919 */ /* 0x000e6e0000002100 */
[----:B------:R-:W2:Y:S01]  /*0020*/  LDC.64 R8, c[0x0][0x220] ;  /* 0x00008800ff087b82 */ /* 0x000ea20000000a00 */
[----:B------:R-:W-:Y:S01]  /*0030*/  MOV R14, RZ ;  /* 0x000000ff000e7202 */ /* 0x000fe20000000f00 */
[----:B------:R-:W-:Y:S01]  /*0040*/  ULDC.64 UR4, c[0x0][0x208] ;  /* 0x0000820000047ab9 */ /* 0x000fe20000000a00 */
[----:B------:R-:W3:Y:S05]  /*0050*/  S2R R3, SR_CTAID.X ;  /* 0x0000000000037919 */ /* 0x000eea0000002500 */
[----:B------:R-:W4:Y:S08]  /*0060*/  LDC.64 R6, c[0x0][0x218] ;  /* 0x00008600ff067b82 */ /* 0x000f300000000a00 */
[----:B------:R-:W5:Y:S08]  /*0070*/  LDC.64 R10, c[0x0][0x228] ;  /* 0x00008a00ff0a7b82 */ /* 0x000f700000000a00 */
[----:B------:R-:W4:Y:S01]  /*0080*/  LDC.64 R12, c[0x0][0x230] ;  /* 0x00008c00ff0c7b82 */ /* 0x000f220000000a00 */
[----:B-1----:R-:W-:-:S02]  /*0090*/  LOP3.LUT R0, R0, 0x7f, RZ, 0xc0, !PT ;  /* 0x0000007f00007812 */ /* 0x002fc400078ec0ff */
[----:B---3--:R-:W-:Y:S02]  /*00a0*/  SHF.R.S32.HI R2, RZ, 0x18, R3 ;  /* 0x00000018ff027819 */ /* 0x008fe40000011403 */
[----:B------:R-:W-:Y:S02]  /*00b0*/  LEA R0, R3, R0, 0x7 ;  /* 0x0000000003007211 */ /* 0x000fe400078e38ff */
[----:B------:R-:W-:Y:S01]  /*00c0*/  SGXT R3, R2, 0x1 ;  /* 0x000000010203781a */ /* 0x000fe20000000200 */
[----:B------:R-:W-:Y:S01]  /*00d0*/  HFMA2.MMA R2, -RZ, RZ, 0, 0 ;  /* 0x00000000ff027435 */ /* 0x000fe200000001ff */
[----:B------:R-:W-:Y:S02]  /*00e0*/  ISETP.GE.AND P0, PT, R0, 0x4a00, PT ;  /* 0x00004a000000780c */ /* 0x000fe40003f06270 */
[----:B------:R-:W-:-:S04]  /*00f0*/  LEA.HI R3, R3, R0, RZ, 0x2 ;  /* 0x0000000003037211 */ /* 0x000fc800078f10ff */
[----:B------:R-:W-:-:S05]  /*0100*/  SHF.R.S32.HI R3, RZ, 0x2, R3 ;  /* 0x00000002ff037819 */ /* 0x000fca0000011403 */
[----:B------:R-:W-:-:S05]  /*0110*/  IMAD.HI R2, R3, -0x22983759, R2 ;  /* 0xdd67c8a703027827 */ /* 0x000fca00078e0202 */
[----:B------:R-:W-:-:S04]  /*0120*/  SHF.R.U32.HI R5, RZ, 0x1f, R2 ;  /* 0x0000001fff057819 */ /* 0x000fc80000011602 */
[----:B------:R-:W-:-:S05]  /*0130*/  LEA.HI.SX32 R5, R2, R5, 0x16 ;  /* 0x0000000502057211 */ /* 0x000fca00078fb2ff */
[----:B------:R-:W-:Y:S02]  /*0140*/  IMAD R15, R5, -0x4a0, R3 ;  /* 0xfffffb60050f7824 */ /* 0x000fe400078e0203 */
[----:B------:R-:W1:Y:S02]  /*0150*/  LDC.64 R4, c[0x0][0x210] ;  /* 0x00008400ff047b82 */ /* 0x000e640000000a00 */
[----:B--2---:R-:W-:-:S05]  /*0160*/  IMAD.WIDE R8, R15, 0x4, R8 ;  /* 0x000000040f087825 */ /* 0x004fca00078e0208 */
[----:B------:R5:W2:Y:S01]  /*0170*/  @!P0 LDG.E.EL R14, desc[UR4][R8.64] ;  /* 0x00000004080e8981 */ /* 0x000aa2000c2e1900 */
[----:B------:R-:W-:Y:S01]  /*0180*/  CS2R R2, SRZ ;  /* 0x0000000000027805 */ /* 0x000fe2000001ff00 */
[----:B----4-:R-:W-:-:S05]  /*0190*/  IMAD.WIDE R6, R15, 0x4, R6 ;  /* 0x000000040f067825 */ /* 0x010fca00078e0206 */
[----:B------:R3:W4:Y:S01]  /*01a0*/  @!P0 LDG.E.EL R3, desc[UR4][R6.64] ;  /* 0x0000000406038981 */ /* 0x000722000c2e1900 */
[----:B-----5:R-:W-:-:S04]  /*01b0*/  IMAD.WIDE R8, R15, 0x4, R10 ;  /* 0x000000040f087825 */ /* 0x020fc800078e020a */
[----:B-1----:R-:W-:-:S05]  /*01c0*/  IMAD.WIDE R4, R0, 0x4, R4 ;  /* 0x0000000400047825 */ /* 0x002fca00078e0204 */
[----:B------:R1:W4:Y:S01]  /*01d0*/  @!P0 LDG.E R2, desc[UR4][R4.64] ;  /* 0x0000000404028981 */ /* 0x000322000c1e1900 */
[----:B0-----:R-:W-:Y:S01]  /*01e0*/  IMAD.WIDE R10, R15, 0x4, R12 ;  /* 0x000000040f0a7825 */ /* 0x001fe200078e020c */
[----:B------:R-:W-:-:S06]  /*01f0*/  CS2R R12, SRZ ;  /* 0x00000000000c7805 */ /* 0x000fcc000001ff00 */
[----:B------:R-:W5:Y:S01]  /*0200*/  @!P0 LDG.E.EL R12, desc[UR4][R8.64] ;  /* 0x00000004080c8981 */ /* 0x000f62000c2e1900 */
[----:B---3--:R-:W-:Y:S01]  /*0210*/  HFMA2.MMA R6, -RZ, RZ, 1.625, 0 ;  /* 0x3e800000ff067435 */ /* 0x008fe200000001ff */
[----:B-1----:R-:W0:Y:S02]  /*0220*/  LDC.64 R4, c[0x0][0x238] ;  /* 0x00008e00ff047b82 */ /* 0x002e240000000a00 */
[----:B------:R-:W5:Y:S01]  /*0230*/  @!P0 LDG.E.EL R13, desc[UR4][R10.64] ;  /* 0x000000040a0d8981 */ /* 0x000f62000c2e1900 */
[----:B--2---:R-:W-:-:S04]  /*0240*/  FADD R14, R14, 9.9999997473787516356e-06 ;  /* 0x3727c5ac0e0e7421 */ /* 0x004fc80000000000 */
[----:B------:R-:W1:Y:S02]  /*0250*/  MUFU.SQRT R15, R14 ;  /* 0x0000000e000f7308 */ /* 0x000e640000002000 */
[C---:B-1----:R-:W-:Y:S02]  /*0260*/  FSETP.GT.AND P1, PT, R15.reuse, 8.50705917302346158658e+37, PT ;  /* 0x7e8000000f00780b */ /* 0x042fe40003f24000 */
[----:B------:R-:W-:-:S11]  /*0270*/  FSETP.GEU.AND P2, PT, R15, 1.175494350822287508e-38, PT ;  /* 0x008000000f00780b */ /* 0x000fd60003f4e000 */
[----:B------:R-:W-:-:S04]  /*0280*/  @P1 FMUL R15, R15, 0.25 ;  /* 0x3e8000000f0f1820 */ /* 0x000fc80000400000 */
[----:B------:R-:W-:-:S06]  /*0290*/  @!P2 FMUL R15, R15, 16777216 ;  /* 0x4b8000000f0fa820 */ /* 0x000fcc0000400000 */
[----:B------:R-:W1:Y:S01]  /*02a0*/  MUFU.RCP R15, R15 ;  /* 0x0000000f000f7308 */ /* 0x000e620000001000 */
[----:B------:R-:W-:Y:S01]  /*02b0*/  FSEL R6, R6, 1, P1 ;  /* 0x3f80000006067808 */ /* 0x000fe20000800000 */
[----:B----4-:R-:W-:-:S04]  /*02c0*/  FADD R2, -R3, R2 ;  /* 0x0000000203027221 */ /* 0x010fc80000000100 */
[----:B------:R-:W-:-:S04]  /*02d0*/  @!P2 FMUL R6, R6, 16777216 ;  /* 0x4b8000000606a820 */ /* 0x000fc80000400000 */
[----:B-1----:R-:W-:-:S04]  /*02e0*/  FMUL R3, R15, R6 ;  /* 0x000000060f037220 */ /* 0x002fc80000400000 */
[----:B------:R-:W-:-:S04]  /*02f0*/  FMUL R2, R2, R3 ;  /* 0x0000000302027220 */ /* 0x000fc80000400000 */
[----:B-----5:R-:W-:Y:S01]  /*0300*/  FFMA R12, R2, R12, R13 ;  /* 0x0000000c020c7223 */ /* 0x020fe2000000000d */
[----:B0-----:R-:W-:-:S04]  /*0310*/  IMAD.WIDE R2, R0, 0x4, R4 ;  /* 0x0000000400027825 */ /* 0x001fc800078e0204 */
[----:B------:R-:W-:-:S04]  /*0320*/  FSETP.GEU.AND P1, PT, R12, RZ, PT ;  /* 0x000000ff0c00720b */ /* 0x000fc80003f2e000 */
[----:B------:R-:W-:Y:S01]  /*0330*/  FSEL R5, R12, RZ, P1 ;  /* 0x000000ff0c057208 */ /* 0x000fe20000800000 */
[----:B------:R-:W-:Y:S08]  /*0340*/  @P0 EXIT ;  /* 0x000000000000094d */ /* 0x000ff00003800000 */
[----:B------:R-:W-:Y:S01]  /*0350*/  STG.E desc[UR4][R2.64], R5 ;  /* 0x0000000502007986 */ /* 0x000fe2000c101904 */
[----:B------:R-:W-:Y:S05]  /*0360*/  EXIT ;  /* 0x000000000000794d */ /* 0x000fea0003800000 */
.L_x_0:
[----:B------:R-:W-:-:S00]  /*0370*/  BRA `(.L_x_0) ;  /* 0xfffffffc00fc7947 */ /* 0x000fc0000383ffff */
[----:B------:R-:W-:-:S00]  /*0380*/  NOP ;  /* 0x0000000000007918 */ /* 0x000fc00000000000 */
[----:B------:R-:W-:-:S00]  /*0390*/  NOP ;  /* 0x0000000000007918 */ /* 0x000fc00000000000 */
[----:B------:R-:W-:-:S00]  /*03a0*/  NOP ;  /* 0x0000000000007918 */ /* 0x000fc00000000000 */
[----:B------:R-:W-:-:S00]  /*03b0*/  NOP ;  /* 0x0000000000007918 */ /* 0x000fc00000000000 */
[----:B------:R-:W-:-:S00]  /*03c0*/  NOP ;  /* 0x0000000000007918 */ /* 0x000fc00000000000 */
[----:B------:R-:W-:-:S00]  /*03d0*/  NOP ;  /* 0x0000000000007918 */ /* 0x000fc00000000000 */
[----:B------:R-:W-:-:S00]  /*03e0*/  NOP ;  /* 0x0000000000007918 */ /* 0x000fc00000000000 */
[----:B------:R-:W-:-:S00]  /*03f0*/  NOP ;  /* 0x0000000000007918 */ /* 0x000fc00000000000 */
.L_x_1:


//--------------------- .nv.global.init           --------------------------
	.section	.nv.global.init,"aw",@progbits
.nv.global.init:
	.type		_$_str,@object
	.size		_$_str,(_$_str_$_2 - _$_str)
_$_str:
        /*0000*/ 	.byte	0x5f, 0x5f, 0x43, 0x55, 0x44, 0x41, 0x5f, 0x46, 0x54, 0x5a, 0x00
	.type		_$_str_$_2,@object
	.size		_$_str_$_2,(.L_1 - _$_str_$_2)
_$_str_$_2:
        /*000b*/ 	.byte	0x5f, 0x5f, 0x43, 0x55, 0x44, 0x41, 0x5f, 0x50, 0x52, 0x45, 0x43, 0x5f, 0x53, 0x51, 0x52, 0x54
        /*001b*/ 	.byte	0x00
.L_1:


//--------------------- .nv.constant0.triton_poi_fused__native_batch_norm_legit_no_training_relu_116 --------------------------
	.section	.nv.constant0.triton_poi_fused__native_batch_norm_legit_no_training_relu_116,"a",@progbits
	.sectionflags	@""
	.align	4
.nv.constant0.triton_poi_fused__native_batch_norm_legit_no_training_relu_116:
	.zero		580
